//
// Generated by NVIDIA NVVM Compiler
//
// Compiler Build ID: CL-36424714
// Cuda compilation tools, release 13.0, V13.0.88
// Based on NVVM 20.0.0
//

.version 9.0
.target sm_100
.address_size 64

	// .globl	_Z7addVectPiS_S_

.visible .entry _Z7addVectPiS_S_(
	.param .u64 .ptr .align 1 _Z7addVectPiS_S__param_0,
	.param .u64 .ptr .align 1 _Z7addVectPiS_S__param_1,
	.param .u64 .ptr .align 1 _Z7addVectPiS_S__param_2
)
{
	.reg .b32 	%r<8>;
	.reg .b64 	%rd<11>;

	ld.param.u64 	%rd1, [_Z7addVectPiS_S__param_0];
	ld.param.u64 	%rd2, [_Z7addVectPiS_S__param_1];
	ld.param.u64 	%rd3, [_Z7addVectPiS_S__param_2];
	cvta.to.global.u64 	%rd4, %rd3;
	cvta.to.global.u64 	%rd5, %rd2;
	cvta.to.global.u64 	%rd6, %rd1;
	mov.u32 	%r1, %tid.x;
	mov.u32 	%r2, %ntid.x;
	mov.u32 	%r3, %ctaid.x;
	mad.lo.s32 	%r4, %r2, %r3, %r1;
	mul.wide.s32 	%rd7, %r4, 4;
	add.s64 	%rd8, %rd6, %rd7;
	ld.global.u32 	%r5, [%rd8];
	add.s64 	%rd9, %rd5, %rd7;
	ld.global.u32 	%r6, [%rd9];
	add.s32 	%r7, %r6, %r5;
	add.s64 	%rd10, %rd4, %rd7;
	st.global.u32 	[%rd10], %r7;
	ret;

}


// ===== COMPILED SASS (sm_100) =====

	.target	sm_100

	.elftype	@"ET_EXEC"


//--------------------- .note.nv.tkinfo           --------------------------
	.section	.note.nv.tkinfo,"",@"SHT_NOTE"
	.sectionflags	@"SHF_NOTE_NV_TKINFO"
	.tkinfo
        /*0018*/ 	.word	0x00000002
        /*0030*/ 	.string	""
        /*0030*/ 	.string	"ptxas"
        /*0030*/ 	.string	"Cuda compilation tools, release 13.0, V13.0.88"
        /*0030*/ 	.string	"Build cuda_13.0.r13.0/compiler.36424714_0"
        /*0030*/ 	.string	"-arch sm_100 -m 64 "



//--------------------- .note.nv.cuinfo           --------------------------
	.section	.note.nv.cuinfo,"",@"SHT_NOTE"
	.sectionflags	@"SHF_NOTE_NV_CUINFO"
        /*0018*/ 	.short	0x0002
        /*001a*/ 	.short	0x0064
        /*001c*/ 	.short	0x0082
	.zero		2


//--------------------- .nv.info                  --------------------------
	.section	.nv.info,"",@"SHT_CUDA_INFO"
	.align	4


	//----- nvinfo : EIATTR_REGCOUNT
	.align		4
        /*0000*/ 	.byte	0x04, 0x2f
        /*0002*/ 	.short	(.L_1 - .L_0)
	.align		4
.L_0:
        /*0004*/ 	.word	index@(_Z7addVectPiS_S_)
        /*0008*/ 	.word	0x0000000c


	//----- nvinfo : EIATTR_FRAME_SIZE
	.align		4
.L_1:
        /*000c*/ 	.byte	0x04, 0x11
        /*000e*/ 	.short	(.L_3 - .L_2)
	.align		4
.L_2:
        /*0010*/ 	.word	index@(_Z7addVectPiS_S_)
        /*0014*/ 	.word	0x00000000


	//----- nvinfo : EIATTR_MIN_STACK_SIZE
	.align		4
.L_3:
        /*0018*/ 	.byte	0x04, 0x12
        /*001a*/ 	.short	(.L_5 - .L_4)
	.align		4
.L_4:
        /*001c*/ 	.word	index@(_Z7addVectPiS_S_)
        /*0020*/ 	.word	0x00000000
.L_5:


//--------------------- .nv.compat                --------------------------
	.section	.nv.compat,"",@"SHT_CUDA_COMPAT_INFO"
	.align	4
        /*0000*/ 	.byte	0x02, 0x09, 0x00, 0x00, 0x02, 0x02, 0x01, 0x00, 0x02, 0x05, 0x05, 0x00, 0x03, 0x07, 0x01, 0x01
        /*0010*/ 	.byte	0x02, 0x03, 0x00, 0x00, 0x02, 0x06, 0x01, 0x00, 0x04, 0x0b, 0x08, 0x00, 0x09, 0x00, 0x00, 0x00
        /*0020*/ 	.byte	0x00, 0x00, 0x00, 0x00


//--------------------- .nv.info._Z7addVectPiS_S_ --------------------------
	.section	.nv.info._Z7addVectPiS_S_,"",@"SHT_CUDA_INFO"
	.sectionflags	@""
	.align	4


	//----- nvinfo : EIATTR_CUDA_API_VERSION
	.align		4
        /*0000*/ 	.byte	0x04, 0x37
        /*0002*/ 	.short	(.L_7 - .L_6)
.L_6:
        /*0004*/ 	.word	0x00000082


	//----- nvinfo : EIATTR_KPARAM_INFO
	.align		4
.L_7:
        /*0008*/ 	.byte	0x04, 0x17
        /*000a*/ 	.short	(.L_9 - .L_8)
.L_8:
        /*000c*/ 	.word	0x00000000
        /*0010*/ 	.short	0x0002
        /*0012*/ 	.short	0x0010
        /*0014*/ 	.byte	0x00, 0xf5, 0x21, 0x00


	//----- nvinfo : EIATTR_KPARAM_INFO
	.align		4
.L_9:
        /*0018*/ 	.byte	0x04, 0x17
        /*001a*/ 	.short	(.L_11 - .L_10)
.L_10:
        /*001c*/ 	.word	0x00000000
        /*0020*/ 	.short	0x0001
        /*0022*/ 	.short	0x0008
        /*0024*/ 	.byte	0x00, 0xf5, 0x21, 0x00


	//----- nvinfo : EIATTR_KPARAM_INFO
	.align		4
.L_11:
        /*0028*/ 	.byte	0x04, 0x17
        /*002a*/ 	.short	(.L_13 - .L_12)
.L_12:
        /*002c*/ 	.word	0x00000000
        /*0030*/ 	.short	0x0000
        /*0032*/ 	.short	0x0000
        /*0034*/ 	.byte	0x00, 0xf5, 0x21, 0x00


	//----- nvinfo : EIATTR_SPARSE_MMA_MASK
	.align		4
.L_13:
        /*0038*/ 	.byte	0x03, 0x50
        /*003a*/ 	.short	0x0000


	//----- nvinfo : EIATTR_MAXREG_COUNT
	.align		4
        /*003c*/ 	.byte	0x03, 0x1b
        /*003e*/ 	.short	0x00ff


	//----- nvinfo : EIATTR_MERCURY_ISA_VERSION
	.align		4
        /*0040*/ 	.byte	0x03, 0x5f
        /*0042*/ 	.short	0x0101


	//----- nvinfo : EIATTR_VRC_CTA_INIT_COUNT
	.align		4
        /*0044*/ 	.byte	0x02, 0x4a
	.zero		1
	.zero		1


	//----- nvinfo : EIATTR_EXIT_INSTR_OFFSETS
	.align		4
        /*0048*/ 	.byte	0x04, 0x1c
        /*004a*/ 	.short	(.L_15 - .L_14)


	//   ....[0]....
.L_14:
        /*004c*/ 	.word	0x00000100


	//----- nvinfo : EIATTR_CBANK_PARAM_SIZE
	.align		4
.L_15:
        /*0050*/ 	.byte	0x03, 0x19
        /*0052*/ 	.short	0x0018


	//----- nvinfo : EIATTR_PARAM_CBANK
	.align		4
        /*0054*/ 	.byte	0x04, 0x0a
        /*0056*/ 	.short	(.L_17 - .L_16)
	.align		4
.L_16:
        /*0058*/ 	.word	index@(.nv.constant0._Z7addVectPiS_S_)
        /*005c*/ 	.short	0x0380
        /*005e*/ 	.short	0x0018


	//----- nvinfo : EIATTR_SW_WAR
	.align		4
.L_17:
        /*0060*/ 	.byte	0x04, 0x36
        /*0062*/ 	.short	(.L_19 - .L_18)
.L_18:
        /*0064*/ 	.word	0x00000008
.L_19:


//--------------------- .nv.callgraph             --------------------------
	.section	.nv.callgraph,"",@"SHT_CUDA_CALLGRAPH"
	.align	4
	.sectionentsize	8
	.align		4
        /*0000*/ 	.word	0x00000000
	.align		4
        /*0004*/ 	.word	0xffffffff
	.align		4
        /*0008*/ 	.word	0x00000000
	.align		4
        /*000c*/ 	.word	0xfffffffe
	.align		4
        /*0010*/ 	.word	0x00000000
	.align		4
        /*0014*/ 	.word	0xfffffffd
	.align		4
        /*0018*/ 	.word	0x00000000
	.align		4
        /*001c*/ 	.word	0xfffffffc


//--------------------- .text._Z7addVectPiS_S_    --------------------------
	.section	.text._Z7addVectPiS_S_,"ax",@progbits
	.align	128
        .global         _Z7addVectPiS_S_
        .type           _Z7addVectPiS_S_,@function
        .size           _Z7addVectPiS_S_,(.L_x_1 - _Z7addVectPiS_S_)
        .other          _Z7addVectPiS_S_,@"STO_CUDA_ENTRY STV_DEFAULT"
_Z7addVectPiS_S_:
.text._Z7addVectPiS_S_:
[----:B------:R-:W-:Y:S01]  /*0000*/  LDC R1, c[0x0][0x37c] ;  /* 0x0000df00ff017b82 */ /* 0x000fe20000000800 */
[----:B------:R-:W0:Y:S07]  /*0010*/  S2R R9, SR_TID.X ;  /* 0x0000000000097919 */ /* 0x000e2e0000002100 */
[----:B------:R-:W1:Y:S01]  /*0020*/  LDC.64 R2, c[0x0][0x380] ;  /* 0x0000e000ff027b82 */ /* 0x000e620000000a00 */
[----:B------:R-:W0:Y:S01]  /*0030*/  LDCU UR6, c[0x0][0x360] ;  /* 0x00006c00ff0677ac */ /* 0x000e220008000800 */
[----:B------:R-:W0:Y:S01]  /*0040*/  S2R R0, SR_CTAID.X ;  /* 0x0000000000007919 */ /* 0x000e220000002500 */
[----:B------:R-:W2:Y:S05]  /*0050*/  LDCU.64 UR4, c[0x0][0x358] ;  /* 0x00006b00ff0477ac */ /* 0x000eaa0008000a00 */
[----:B------:R-:W3:Y:S08]  /*0060*/  LDC.64 R4, c[0x0][0x388] ;  /* 0x0000e200ff047b82 */ /* 0x000ef00000000a00 */
[----:B------:R-:W4:Y:S01]  /*0070*/  LDC.64 R6, c[0x0][0x390] ;  /* 0x0000e400ff067b82 */ /* 0x000f220000000a00 */
[----:B0-----:R-:W-:-:S04]  /*0080*/  IMAD R9, R0, UR6, R9 ;  /* 0x0000000600097c24 */ /* 0x001fc8000f8e0209 */
[----:B-1----:R-:W-:-:S04]  /*0090*/  IMAD.WIDE R2, R9, 0x4, R2 ;  /* 0x0000000409027825 */ /* 0x002fc800078e0202 */
[C---:B---3--:R-:W-:Y:S02]  /*00a0*/  IMAD.WIDE R4, R9.reuse, 0x4, R4 ;  /* 0x0000000409047825 */ /* 0x048fe400078e0204 */
[----:B--2---:R-:W2:Y:S04]  /*00b0*/  LDG.E R2, desc[UR4][R2.64] ;  /* 0x0000000402027981 */ /* 0x004ea8000c1e1900 */
[----:B------:R-:W2:Y:S01]  /*00c0*/  LDG.E R5, desc[UR4][R4.64] ;  /* 0x0000000404057981 */ /* 0x000ea2000c1e1900 */
[----:B----4-:R-:W-:Y:S01]  /*00d0*/  IMAD.WIDE R6, R9, 0x4, R6 ;  /* 0x0000000409067825 */ /* 0x010fe200078e0206 */
[----:B--2---:R-:W-:-:S05]  /*00e0*/  IADD3 R9, PT, PT, R2, R5, RZ ;  /* 0x0000000502097210 */ /* 0x004fca0007ffe0ff */
[----:B------:R-:W-:Y:S01]  /*00f0*/  STG.E desc[UR4][R6.64], R9 ;  /* 0x0000000906007986 */ /* 0x000fe2000c101904 */
[----:B------:R-:W-:Y:S05]  /*0100*/  EXIT ;  /* 0x000000000000794d */ /* 0x000fea0003800000 */
.L_x_0:
[----:B------:R-:W-:-:S00]  /*0110*/  BRA `(.L_x_0) ;  /* 0xfffffffc00fc7947 */ /* 0x000fc0000383ffff */
[----:B------:R-:W-:-:S00]  /*0120*/  NOP ;  /* 0x0000000000007918 */ /* 0x000fc00000000000 */
        /* <DEDUP_REMOVED lines=13> */
.L_x_1:


//--------------------- .nv.shared.reserved.0     --------------------------
	.section	.nv.shared.reserved.0,"aw",@nobits
	.weak		__nv_reservedSMEM_offset_0_alias
	.size		__nv_reservedSMEM_offset_0_alias, 0, 64
	.other		__nv_reservedSMEM_offset_0_alias,@"STO_CUDA_RESERVED_SHARED STV_DEFAULT"
__nv_reservedSMEM_offset_0_alias:
	.zero		0
	.zero		64


//--------------------- .nv.constant0._Z7addVectPiS_S_ --------------------------
	.section	.nv.constant0._Z7addVectPiS_S_,"a",@progbits
	.sectionflags	@""
	.align	4
.nv.constant0._Z7addVectPiS_S_:
	.zero		920


//--------------------- SYMBOLS --------------------------

	.type		.nv.reservedSmem.offset0,@object
	.size		.nv.reservedSmem.offset0,0x4
